	.headerflags	@"EF_CUDA_TEXMODE_UNIFIED EF_CUDA_64BIT_ADDRESS EF_CUDA_ACCELERATORS EF_CUDA_SM90 EF_CUDA_VIRTUAL_SM(EF_CUDA_SM90)"
	.elftype	@"ET_EXEC"


//--------------------- .nv.info                  --------------------------
	.section	.nv.info,"",@"SHT_CUDA_INFO"
	.align	4


	//----- nvinfo : EIATTR_REGCOUNT
	.align		4
        /*0000*/ 	.byte	0x04, 0x2f
        /*0002*/ 	.short	(.L_1 - .L_0)
	.align		4
.L_0:
        /*0004*/ 	.word	index@(triton_poi_fused_cat_4)
        /*0008*/ 	.word	0x00000020


	//----- nvinfo : EIATTR_MIN_STACK_SIZE
	.align		4
.L_1:
        /*000c*/ 	.byte	0x04, 0x12
        /*000e*/ 	.short	(.L_3 - .L_2)
	.align		4
.L_2:
        /*0010*/ 	.word	index@(triton_poi_fused_cat_4)
        /*0014*/ 	.word	0x00000000


	//----- nvinfo : EIATTR_FRAME_SIZE
	.align		4
.L_3:
        /*0018*/ 	.byte	0x04, 0x11
        /*001a*/ 	.short	(.L_5 - .L_4)
	.align		4
.L_4:
        /*001c*/ 	.word	index@(triton_poi_fused_cat_4)
        /*0020*/ 	.word	0x00000000


	//----- nvinfo : EIATTR_MIN_STACK_SIZE
	.align		4
.L_5:
        /*0024*/ 	.byte	0x04, 0x12
        /*0026*/ 	.short	(.L_7 - .L_6)
	.align		4
.L_6:
        /*0028*/ 	.word	index@(triton_poi_fused_cat_4)
        /*002c*/ 	.word	0x00000000
.L_7:


//--------------------- .nv.info.triton_poi_fused_cat_4 --------------------------
	.section	.nv.info.triton_poi_fused_cat_4,"",@"SHT_CUDA_INFO"
	.sectionflags	@""
	.align	4


	//----- nvinfo : EIATTR_CUDA_API_VERSION
	.align		4
        /*0000*/ 	.byte	0x04, 0x37
        /*0002*/ 	.short	(.L_9 - .L_8)
.L_8:
        /*0004*/ 	.word	0x0000007c


	//----- nvinfo : EIATTR_KPARAM_INFO
	.align		4
.L_9:
        /*0008*/ 	.byte	0x04, 0x17
        /*000a*/ 	.short	(.L_11 - .L_10)
.L_10:
        /*000c*/ 	.word	0x00000000
        /*0010*/ 	.short	0x0005
        /*0012*/ 	.short	0x0028
        /*0014*/ 	.byte	0x00, 0xf0, 0x11, 0x00


	//----- nvinfo : EIATTR_KPARAM_INFO
	.align		4
.L_11:
        /*0018*/ 	.byte	0x04, 0x17
        /*001a*/ 	.short	(.L_13 - .L_12)
.L_12:
        /*001c*/ 	.word	0x00000000
        /*0020*/ 	.short	0x0004
        /*0022*/ 	.short	0x0020
        /*0024*/ 	.byte	0x00, 0xf4, 0x21, 0x00


	//----- nvinfo : EIATTR_KPARAM_INFO
	.align		4
.L_13:
        /*0028*/ 	.byte	0x04, 0x17
        /*002a*/ 	.short	(.L_15 - .L_14)
.L_14:
        /*002c*/ 	.word	0x00000000
        /*0030*/ 	.short	0x0003
        /*0032*/ 	.short	0x0018
        /*0034*/ 	.byte	0x00, 0xf4, 0x21, 0x00


	//----- nvinfo : EIATTR_KPARAM_INFO
	.align		4
.L_15:
        /*0038*/ 	.byte	0x04, 0x17
        /*003a*/ 	.short	(.L_17 - .L_16)
.L_16:
        /*003c*/ 	.word	0x00000000
        /*0040*/ 	.short	0x0002
        /*0042*/ 	.short	0x0010
        /*0044*/ 	.byte	0x00, 0xf4, 0x21, 0x00


	//----- nvinfo : EIATTR_KPARAM_INFO
	.align		4
.L_17:
        /*0048*/ 	.byte	0x04, 0x17
        /*004a*/ 	.short	(.L_19 - .L_18)
.L_18:
        /*004c*/ 	.word	0x00000000
        /*0050*/ 	.short	0x0001
        /*0052*/ 	.short	0x0008
        /*0054*/ 	.byte	0x00, 0xf4, 0x21, 0x00


	//----- nvinfo : EIATTR_KPARAM_INFO
	.align		4
.L_19:
        /*0058*/ 	.byte	0x04, 0x17
        /*005a*/ 	.short	(.L_21 - .L_20)
.L_20:
        /*005c*/ 	.word	0x00000000
        /*0060*/ 	.short	0x0000
        /*0062*/ 	.short	0x0000
        /*0064*/ 	.byte	0x00, 0xf4, 0x21, 0x00


	//----- nvinfo : EIATTR_SPARSE_MMA_MASK
	.align		4
.L_21:
        /*0068*/ 	.byte	0x03, 0x50
        /*006a*/ 	.short	0x0000


	//----- nvinfo : EIATTR_MAXREG_COUNT
	.align		4
        /*006c*/ 	.byte	0x03, 0x1b
        /*006e*/ 	.short	0x00ff


	//----- nvinfo : EIATTR_EXIT_INSTR_OFFSETS
	.align		4
        /*0070*/ 	.byte	0x04, 0x1c
        /*0072*/ 	.short	(.L_23 - .L_22)


	//   ....[0]....
.L_22:
        /*0074*/ 	.word	0x00000b40


	//----- nvinfo : EIATTR_REQNTID
	.align		4
.L_23:
        /*0078*/ 	.byte	0x04, 0x10
        /*007a*/ 	.short	(.L_25 - .L_24)
.L_24:
        /*007c*/ 	.word	0x00000080
        /*0080*/ 	.word	0x00000001
        /*0084*/ 	.word	0x00000001


	//----- nvinfo : EIATTR_CBANK_PARAM_SIZE
	.align		4
.L_25:
        /*0088*/ 	.byte	0x03, 0x19
        /*008a*/ 	.short	0x002c


	//----- nvinfo : EIATTR_PARAM_CBANK
	.align		4
        /*008c*/ 	.byte	0x04, 0x0a
        /*008e*/ 	.short	(.L_27 - .L_26)
	.align		4
.L_26:
        /*0090*/ 	.word	index@(.nv.constant0.triton_poi_fused_cat_4)
        /*0094*/ 	.short	0x0210
        /*0096*/ 	.short	0x002c


	//----- nvinfo : EIATTR_SW_WAR
	.align		4
.L_27:
        /*0098*/ 	.byte	0x04, 0x36
        /*009a*/ 	.short	(.L_29 - .L_28)
.L_28:
        /*009c*/ 	.word	0x00000008
.L_29:


//--------------------- .nv.callgraph             --------------------------
	.section	.nv.callgraph,"",@"SHT_CUDA_CALLGRAPH"
	.align	4
	.sectionentsize	8
	.align		4
        /*0000*/ 	.word	0x00000000
	.align		4
        /*0004*/ 	.word	0xffffffff
	.align		4
        /*0008*/ 	.word	0x00000000
	.align		4
        /*000c*/ 	.word	0xfffffffe
	.align		4
        /*0010*/ 	.word	0x00000000
	.align		4
        /*0014*/ 	.word	0xfffffffd
	.align		4
        /*0018*/ 	.word	0x00000000
	.align		4
        /*001c*/ 	.word	0xfffffffc


//--------------------- .text.triton_poi_fused_cat_4 --------------------------
	.section	.text.triton_poi_fused_cat_4,"ax",@progbits
	.align	128
        .global         triton_poi_fused_cat_4
        .type           triton_poi_fused_cat_4,@function
        .size           triton_poi_fused_cat_4,(.L_x_1 - triton_poi_fused_cat_4)
        .other          triton_poi_fused_cat_4,@"STO_CUDA_ENTRY STV_DEFAULT"
triton_poi_fused_cat_4:
.text.triton_poi_fused_cat_4:
[----:B------:R-:W-:Y:S01]  /*0000*/  LDC R1, c[0x0][0x28] ;  /* 0x00000a00ff017b82 */ /* 0x000fe20000000800 */
[----:B------:R-:W1:Y:S07]  /*0010*/  S2R R0, SR_TID.X ;  /* 0x0000000000007919 */ /* 0x000e6e0000002100 */
[----:B------:R-:W2:Y:S01]  /*0020*/  LDC.64 R24, c[0x0][0x218] ;  /* 0x00008600ff187b82 */ /* 0x000ea20000000a00 */
[----:B------:R-:W-:Y:S01]  /*0030*/  ULDC.64 UR4, c[0x0][0x208] ;  /* 0x0000820000047ab9 */ /* 0x000fe20000000a00 */
[----:B------:R-:W3:Y:S06]  /*0040*/  S2R R17, SR_CTAID.X ;  /* 0x0000000000117919 */ /* 0x000eec0000002500 */
[----:B------:R-:W4:Y:S01]  /*0050*/  LDC.64 R10, c[0x0][0x228] ;  /* 0x00008a00ff0a7b82 */ /* 0x000f220000000a00 */
[----:B-1----:R-:W-:Y:S01]  /*0060*/  IMAD.SHL.U32 R0, R0, 0x4, RZ ;  /* 0x0000000400007824 */ /* 0x002fe200078e00ff */
[----:B---3--:R-:W-:-:S04]  /*0070*/  SHF.R.S32.HI R2, RZ, 0x15, R17 ;  /* 0x00000015ff027819 */ /* 0x008fc80000011411 */
[----:B------:R-:W-:-:S05]  /*0080*/  LOP3.LUT R0, R0, 0x1fc, RZ, 0xc0, !PT ;  /* 0x000001fc00007812 */ /* 0x000fca00078ec0ff */
[----:B------:R-:W-:Y:S01]  /*0090*/  IMAD R17, R17, 0x400, R0 ;  /* 0x0000040011117824 */ /* 0x000fe200078e0200 */
[----:B------:R-:W-:-:S03]  /*00a0*/  SGXT R0, R2, 0x1 ;  /* 0x000000010200781a */ /* 0x000fc60000000200 */
[----:B------:R-:W-:Y:S01]  /*00b0*/  VIADD R8, R17, 0x200 ;  /* 0x0000020011087836 */ /* 0x000fe20000000000 */
[----:B------:R-:W-:-:S04]  /*00c0*/  LEA.HI R2, R0, R17, RZ, 0xc ;  /* 0x0000001100027211 */ /* 0x000fc800078f60ff */
[----:B------:R-:W-:Y:S02]  /*00d0*/  LEA.HI R0, R0, R8, RZ, 0xc ;  /* 0x0000000800007211 */ /* 0x000fe400078f60ff */
[----:B------:R-:W-:Y:S02]  /*00e0*/  SHF.R.S32.HI R21, RZ, 0xc, R2 ;  /* 0x0000000cff157819 */ /* 0x000fe40000011402 */
[----:B------:R-:W-:Y:S02]  /*00f0*/  SHF.R.S32.HI R23, RZ, 0xc, R0 ;  /* 0x0000000cff177819 */ /* 0x000fe40000011400 */
[----:B------:R-:W-:Y:S02]  /*0100*/  LEA.HI R3, R21, R21, RZ, 0x8 ;  /* 0x0000001515037211 */ /* 0x000fe400078f40ff */
[----:B------:R-:W-:Y:S02]  /*0110*/  LEA.HI R6, R23, R23, RZ, 0x8 ;  /* 0x0000001717067211 */ /* 0x000fe400078f40ff */
[----:B------:R-:W-:-:S02]  /*0120*/  LOP3.LUT R4, R3, 0xffffff00, RZ, 0xc0, !PT ;  /* 0xffffff0003047812 */ /* 0x000fc400078ec0ff */
[----:B------:R-:W-:Y:S02]  /*0130*/  LOP3.LUT R6, R6, 0xffffff00, RZ, 0xc0, !PT ;  /* 0xffffff0006067812 */ /* 0x000fe400078ec0ff */
[----:B------:R-:W-:Y:S01]  /*0140*/  LOP3.LUT R5, R0, 0xfffff000, RZ, 0xc0, !PT ;  /* 0xfffff00000057812 */ /* 0x000fe200078ec0ff */
[----:B------:R-:W-:Y:S01]  /*0150*/  IMAD.IADD R21, R21, 0x1, -R4 ;  /* 0x0000000115157824 */ /* 0x000fe200078e0a04 */
[----:B------:R-:W-:Y:S01]  /*0160*/  SHF.R.S32.HI R9, RZ, 0x1f, R8 ;  /* 0x0000001fff097819 */ /* 0x000fe20000011408 */
[----:B------:R-:W-:Y:S01]  /*0170*/  IMAD.IADD R23, R23, 0x1, -R6 ;  /* 0x0000000117177824 */ /* 0x000fe200078e0a06 */
[----:B------:R-:W-:Y:S01]  /*0180*/  SHF.R.S32.HI R0, RZ, 0x1f, R17 ;  /* 0x0000001fff007819 */ /* 0x000fe20000011411 */
[----:B------:R-:W-:Y:S01]  /*0190*/  IMAD.IADD R4, R8, 0x1, -R5 ;  /* 0x0000000108047824 */ /* 0x000fe200078e0a05 */
[----:B------:R-:W-:Y:S02]  /*01a0*/  LEA.HI R9, R9, R8, RZ, 0x14 ;  /* 0x0000000809097211 */ /* 0x000fe400078fa0ff */
[----:B------:R-:W-:-:S02]  /*01b0*/  CS2R R6, SRZ ;  /* 0x0000000000067805 */ /* 0x000fc4000001ff00 */
[----:B------:R-:W-:Y:S01]  /*01c0*/  LEA.HI R0, R0, R17, RZ, 0x14 ;  /* 0x0000001100007211 */ /* 0x000fe200078fa0ff */
[C---:B--2---:R-:W-:Y:S01]  /*01d0*/  IMAD.WIDE R18, R21.reuse, 0x4, R24 ;  /* 0x0000000415127825 */ /* 0x044fe200078e0218 */
[----:B------:R-:W-:Y:S02]  /*01e0*/  ISETP.GE.AND P3, PT, R21, 0xc0, PT ;  /* 0x000000c01500780c */ /* 0x000fe40003f66270 */
[----:B------:R-:W-:Y:S02]  /*01f0*/  LOP3.LUT R12, R2, 0xfffff000, RZ, 0xc0, !PT ;  /* 0xfffff000020c7812 */ /* 0x000fe400078ec0ff */
[----:B------:R-:W-:Y:S02]  /*0200*/  ISETP.GE.AND P1, PT, R23, 0xc0, PT ;  /* 0x000000c01700780c */ /* 0x000fe40003f26270 */
[----:B------:R-:W-:Y:S01]  /*0210*/  LOP3.LUT R3, R9, 0xfff00000, RZ, 0xc0, !PT ;  /* 0xfff0000009037812 */ /* 0x000fe200078ec0ff */
[----:B------:R-:W-:Y:S01]  /*0220*/  IMAD.IADD R15, R17, 0x1, -R12 ;  /* 0x00000001110f7824 */ /* 0x000fe200078e0a0c */
[----:B------:R-:W-:-:S02]  /*0230*/  LOP3.LUT R2, R0, 0xfff00000, RZ, 0xc0, !PT ;  /* 0xfff0000000027812 */ /* 0x000fc400078ec0ff */
[----:B------:R-:W-:Y:S02]  /*0240*/  CS2R R12, SRZ ;  /* 0x00000000000c7805 */ /* 0x000fe4000001ff00 */
[----:B------:R-:W-:Y:S01]  /*0250*/  ISETP.GT.AND P0, PT, R21, 0xbf, PT ;  /* 0x000000bf1500780c */ /* 0x000fe20003f04270 */
[----:B------:R-:W-:Y:S01]  /*0260*/  IMAD.IADD R8, R8, 0x1, -R3 ;  /* 0x0000000108087824 */ /* 0x000fe200078e0a03 */
[----:B------:R-:W-:Y:S01]  /*0270*/  CS2R R26, SRZ ;  /* 0x00000000001a7805 */ /* 0x000fe2000001ff00 */
[----:B------:R-:W-:Y:S01]  /*0280*/  IMAD.IADD R5, R17, 0x1, -R2 ;  /* 0x0000000111057824 */ /* 0x000fe200078e0a02 */
[----:B------:R-:W-:Y:S01]  /*0290*/  CS2R R2, SRZ ;  /* 0x0000000000027805 */ /* 0x000fe2000001ff00 */
[----:B------:R-:W-:Y:S01]  /*02a0*/  IMAD.MOV.U32 R14, RZ, RZ, RZ ;  /* 0x000000ffff0e7224 */ /* 0x000fe200078e00ff */
[----:B------:R-:W2:Y:S01]  /*02b0*/  @!P3 LDG.E.EL R13, desc[UR4][R18.64] ;  /* 0x00000004120db981 */ /* 0x000ea2000c2e1900 */
[----:B------:R-:W-:-:S04]  /*02c0*/  IMAD.WIDE R24, R23, 0x4, R24 ;  /* 0x0000000417187825 */ /* 0x000fc800078e0218 */
[----:B------:R-:W-:Y:S01]  /*02d0*/  VIADD R28, R21, 0xffffff40 ;  /* 0xffffff40151c7836 */ /* 0x000fe20000000000 */
[----:B------:R-:W3:Y:S01]  /*02e0*/  @!P3 LDG.E.EL R6, desc[UR4][R18.64] ;  /* 0x000000041206b981 */ /* 0x000ee2000c2e1900 */
[----:B------:R-:W-:Y:S01]  /*02f0*/  IMAD.MOV.U32 R22, RZ, RZ, RZ ;  /* 0x000000ffff167224 */ /* 0x000fe200078e00ff */
[----:B------:R-:W-:Y:S02]  /*0300*/  CS2R R20, SRZ ;  /* 0x0000000000147805 */ /* 0x000fe4000001ff00 */
[----:B------:R-:W-:Y:S01]  /*0310*/  ISETP.GT.AND P2, PT, R23, 0xbf, PT ;  /* 0x000000bf1700780c */ /* 0x000fe20003f44270 */
[----:B------:R-:W5:Y:S01]  /*0320*/  @!P3 LDG.E.EL R7, desc[UR4][R18.64] ;  /* 0x000000041207b981 */ /* 0x000f62000c2e1900 */
[----:B------:R-:W-:-:S03]  /*0330*/  SHF.R.S32.HI R0, RZ, 0x14, R0 ;  /* 0x00000014ff007819 */ /* 0x000fc60000011400 */
[----:B------:R1:W2:Y:S04]  /*0340*/  @!P3 LDG.E.EL R12, desc[UR4][R18.64] ;  /* 0x00000004120cb981 */ /* 0x0002a8000c2e1900 */
[----:B------:R-:W2:Y:S04]  /*0350*/  @!P1 LDG.E.EL R27, desc[UR4][R24.64] ;  /* 0x00000004181b9981 */ /* 0x000ea8000c2e1900 */
[----:B------:R-:W2:Y:S04]  /*0360*/  @!P1 LDG.E.EL R14, desc[UR4][R24.64] ;  /* 0x00000004180e9981 */ /* 0x000ea8000c2e1900 */
[----:B------:R-:W2:Y:S01]  /*0370*/  @!P1 LDG.E.EL R26, desc[UR4][R24.64] ;  /* 0x00000004181a9981 */ /* 0x000ea2000c2e1900 */
[----:B-1----:R-:W-:-:S03]  /*0380*/  CS2R R18, SRZ ;  /* 0x0000000000127805 */ /* 0x002fc6000001ff00 */
[----:B------:R4:W2:Y:S01]  /*0390*/  @!P1 LDG.E.EL R3, desc[UR4][R24.64] ;  /* 0x0000000418039981 */ /* 0x0008a2000c2e1900 */
[----:B------:R-:W-:Y:S01]  /*03a0*/  SHF.R.S32.HI R9, RZ, 0x14, R9 ;  /* 0x00000014ff097819 */ /* 0x000fe20000011409 */
[----:B------:R-:W-:Y:S02]  /*03b0*/  VIADD R23, R23, 0xffffff40 ;  /* 0xffffff4017177836 */ /* 0x000fe40000000000 */
[C---:B------:R-:W-:Y:S02]  /*03c0*/  IMAD R15, R0.reuse, 0x40000, R15 ;  /* 0x00040000000f7824 */ /* 0x040fe400078e020f */
[----:B------:R-:W-:Y:S02]  /*03d0*/  IMAD R5, R0, 0xc0000, R5 ;  /* 0x000c000000057824 */ /* 0x000fe400078e0205 */
[----:B----4-:R-:W-:-:S05]  /*03e0*/  IMAD.WIDE R24, R28, 0x4, R10 ;  /* 0x000000041c187825 */ /* 0x010fca00078e020a */
[----:B------:R-:W4:Y:S04]  /*03f0*/  @P0 LDG.E.EL R22, desc[UR4][R24.64] ;  /* 0x0000000418160981 */ /* 0x000f28000c2e1900 */
[----:B------:R-:W2:Y:S04]  /*0400*/  @P0 LDG.E.EL R19, desc[UR4][R24.64] ;  /* 0x0000000418130981 */ /* 0x000ea8000c2e1900 */
[----:B------:R-:W2:Y:S04]  /*0410*/  @P0 LDG.E.EL R20, desc[UR4][R24.64] ;  /* 0x0000000418140981 */ /* 0x000ea8000c2e1900 */
[----:B------:R1:W2:Y:S02]  /*0420*/  @P0 LDG.E.EL R21, desc[UR4][R24.64] ;  /* 0x0000000418150981 */ /* 0x0002a4000c2e1900 */
[----:B-1----:R-:W1:Y:S01]  /*0430*/  LDC.64 R24, c[0x0][0x210] ;  /* 0x00008400ff187b82 */ /* 0x002e620000000a00 */
[----:B------:R-:W-:-:S02]  /*0440*/  IMAD.MOV.U32 R0, RZ, RZ, RZ ;  /* 0x000000ffff007224 */ /* 0x000fc400078e00ff */
[----:B------:R-:W-:Y:S02]  /*0450*/  IMAD.MOV.U32 R16, RZ, RZ, RZ ;  /* 0x000000ffff107224 */ /* 0x000fe400078e00ff */
[----:B------:R-:W-:Y:S02]  /*0460*/  IMAD R4, R9, 0x40000, R4 ;  /* 0x0004000009047824 */ /* 0x000fe400078e0204 */
[----:B------:R-:W-:-:S04]  /*0470*/  IMAD.WIDE R10, R23, 0x4, R10 ;  /* 0x00000004170a7825 */ /* 0x000fc800078e020a */
[----:B------:R-:W-:Y:S01]  /*0480*/  IMAD R9, R9, 0xc0000, R8 ;  /* 0x000c000009097824 */ /* 0x000fe200078e0208 */
[----:B------:R-:W2:Y:S01]  /*0490*/  @P2 LDG.E.EL R0, desc[UR4][R10.64] ;  /* 0x000000040a002981 */ /* 0x000ea2000c2e1900 */
[----:B------:R-:W-:-:S03]  /*04a0*/  IMAD R23, R23, 0x1000, R4 ;  /* 0x0000100017177824 */ /* 0x000fc600078e0204 */
[----:B------:R-:W2:Y:S04]  /*04b0*/  @P2 LDG.E.EL R18, desc[UR4][R10.64] ;  /* 0x000000040a122981 */ /* 0x000ea8000c2e1900 */
[----:B------:R-:W2:Y:S01]  /*04c0*/  @P2 LDG.E.EL R2, desc[UR4][R10.64] ;  /* 0x000000040a022981 */ /* 0x000ea2000c2e1900 */
[----:B-1----:R-:W-:-:S03]  /*04d0*/  IMAD.WIDE R4, R5, 0x4, R24 ;  /* 0x0000000405047825 */ /* 0x002fc600078e0218 */
[----:B------:R1:W2:Y:S01]  /*04e0*/  @P2 LDG.E.EL R16, desc[UR4][R10.64] ;  /* 0x000000040a102981 */ /* 0x0002a2000c2e1900 */
[----:B------:R-:W-:Y:S01]  /*04f0*/  IMAD.WIDE R24, R9, 0x4, R24 ;  /* 0x0000000409187825 */ /* 0x000fe200078e0218 */
[----:B------:R-:W-:Y:S02]  /*0500*/  CS2R R8, SRZ ;  /* 0x0000000000087805 */ /* 0x000fe4000001ff00 */
[----:B01----:R-:W-:-:S06]  /*0510*/  CS2R R10, SRZ ;  /* 0x00000000000a7805 */ /* 0x003fcc000001ff00 */
[----:B------:R0:W2:Y:S02]  /*0520*/  @!P3 LDG.E.128 R8, desc[UR4][R4.64] ;  /* 0x000000040408b981 */ /* 0x0000a4000c1e1d00 */
[----:B0-----:R-:W-:Y:S02]  /*0530*/  CS2R R4, SRZ ;  /* 0x0000000000047805 */ /* 0x001fe4000001ff00 */
[----:B---3--:R-:W-:Y:S02]  /*0540*/  SEL R6, R6, RZ, !P3 ;  /* 0x000000ff06067207 */ /* 0x008fe40005800000 */
[----:B-----5:R-:W-:Y:S02]  /*0550*/  SEL R7, R7, RZ, !P3 ;  /* 0x000000ff07077207 */ /* 0x020fe40005800000 */
[----:B--2---:R-:W-:Y:S02]  /*0560*/  SEL R9, R9, RZ, !P3 ;  /* 0x000000ff09097207 */ /* 0x004fe40005800000 */
[----:B------:R-:W-:-:S02]  /*0570*/  SEL R10, R10, RZ, !P3 ;  /* 0x000000ff0a0a7207 */ /* 0x000fc40005800000 */
[C---:B------:R-:W-:Y:S01]  /*0580*/  FSETP.GEU.AND P4, PT, R9.reuse, -R6, PT ;  /* 0x800000060900720b */ /* 0x040fe20003f8e000 */
[----:B------:R-:W-:Y:S01]  /*0590*/  FADD R9, R9, R6 ;  /* 0x0000000609097221 */ /* 0x000fe20000000000 */
[C---:B------:R-:W-:Y:S01]  /*05a0*/  FSETP.GEU.AND P5, PT, R10.reuse, -R7, PT ;  /* 0x800000070a00720b */ /* 0x040fe20003fae000 */
[----:B------:R-:W-:Y:S01]  /*05b0*/  FADD R10, R10, R7 ;  /* 0x000000070a0a7221 */ /* 0x000fe20000000000 */
[----:B------:R-:W-:-:S06]  /*05c0*/  CS2R R6, SRZ ;  /* 0x0000000000067805 */ /* 0x000fcc000001ff00 */
[----:B------:R0:W2:Y:S01]  /*05d0*/  @!P1 LDG.E.128 R4, desc[UR4][R24.64] ;  /* 0x0000000418049981 */ /* 0x0000a2000c1e1d00 */
[----:B------:R-:W-:Y:S02]  /*05e0*/  SEL R8, R8, RZ, !P3 ;  /* 0x000000ff08087207 */ /* 0x000fe40005800000 */
[----:B------:R-:W-:Y:S01]  /*05f0*/  SEL R13, R13, RZ, !P3 ;  /* 0x000000ff0d0d7207 */ /* 0x000fe20005800000 */
[----:B------:R-:W-:Y:S01]  /*0600*/  IMAD R15, R28, 0x1000, R15 ;  /* 0x000010001c0f7824 */ /* 0x000fe200078e020f */
[----:B------:R-:W-:Y:S02]  /*0610*/  SEL R28, R12, RZ, !P3 ;  /* 0x000000ff0c1c7207 */ /* 0x000fe40005800000 */
[C---:B------:R-:W-:Y:S01]  /*0620*/  FSETP.GEU.AND P6, PT, R8.reuse, -R13, PT ;  /* 0x8000000d0800720b */ /* 0x040fe20003fce000 */
[----:B------:R-:W-:Y:S02]  /*0630*/  FADD R8, R8, R13 ;  /* 0x0000000d08087221 */ /* 0x000fe40000000000 */
[----:B------:R-:W1:Y:S01]  /*0640*/  LDC.64 R12, c[0x0][0x220] ;  /* 0x00008800ff0c7b82 */ /* 0x000e620000000a00 */
[----:B------:R-:W-:-:S02]  /*0650*/  SEL R11, R11, RZ, !P3 ;  /* 0x000000ff0b0b7207 */ /* 0x000fc40005800000 */
[----:B------:R-:W-:Y:S02]  /*0660*/  FSEL R8, R8, RZ, P6 ;  /* 0x000000ff08087208 */ /* 0x000fe40003000000 */
[C---:B------:R-:W-:Y:S01]  /*0670*/  FSETP.GEU.AND P6, PT, R11.reuse, -R28, PT ;  /* 0x8000001c0b00720b */ /* 0x040fe20003fce000 */
[----:B------:R-:W-:Y:S01]  /*0680*/  FADD R11, R11, R28 ;  /* 0x0000001c0b0b7221 */ /* 0x000fe20000000000 */
[----:B------:R-:W-:Y:S02]  /*0690*/  SEL R27, R27, RZ, !P1 ;  /* 0x000000ff1b1b7207 */ /* 0x000fe40004800000 */
[----:B0-----:R-:W-:Y:S02]  /*06a0*/  SEL R25, R26, RZ, !P1 ;  /* 0x000000ff1a197207 */ /* 0x001fe40004800000 */
[----:B------:R-:W-:Y:S02]  /*06b0*/  SEL R14, R14, RZ, !P1 ;  /* 0x000000ff0e0e7207 */ /* 0x000fe40004800000 */
[----:B------:R-:W-:-:S02]  /*06c0*/  FSEL R9, R9, RZ, P4 ;  /* 0x000000ff09097208 */ /* 0x000fc40002000000 */
[----:B------:R-:W-:Y:S02]  /*06d0*/  FSEL R11, R11, RZ, P6 ;  /* 0x000000ff0b0b7208 */ /* 0x000fe40003000000 */
[----:B------:R-:W-:Y:S02]  /*06e0*/  FSEL R10, R10, RZ, P5 ;  /* 0x000000ff0a0a7208 */ /* 0x000fe40002800000 */
[----:B--2---:R-:W-:Y:S02]  /*06f0*/  SEL R4, R4, RZ, !P1 ;  /* 0x000000ff04047207 */ /* 0x004fe40004800000 */
[----:B------:R-:W-:Y:S02]  /*0700*/  SEL R6, R6, RZ, !P1 ;  /* 0x000000ff06067207 */ /* 0x000fe40004800000 */
[----:B------:R-:W-:Y:S02]  /*0710*/  SEL R5, R5, RZ, !P1 ;  /* 0x000000ff05057207 */ /* 0x000fe40004800000 */
[C---:B------:R-:W-:Y:S01]  /*0720*/  FSETP.GEU.AND P4, PT, R4.reuse, -R27, PT ;  /* 0x8000001b0400720b */ /* 0x040fe20003f8e000 */
[----:B------:R-:W-:Y:S01]  /*0730*/  FADD R4, R4, R27 ;  /* 0x0000001b04047221 */ /* 0x000fe20000000000 */
[C---:B------:R-:W-:Y:S01]  /*0740*/  FSETP.GEU.AND P6, PT, R6.reuse, -R25, PT ;  /* 0x800000190600720b */ /* 0x040fe20003fce000 */
[----:B------:R-:W-:Y:S01]  /*0750*/  FADD R6, R6, R25 ;  /* 0x0000001906067221 */ /* 0x000fe20000000000 */
[C---:B------:R-:W-:Y:S01]  /*0760*/  FSETP.GEU.AND P5, PT, R5.reuse, -R14, PT ;  /* 0x8000000e0500720b */ /* 0x040fe20003fae000 */
[----:B------:R-:W-:Y:S01]  /*0770*/  FADD R5, R5, R14 ;  /* 0x0000000e05057221 */ /* 0x000fe20000000000 */
[----:B-1----:R-:W-:Y:S01]  /*0780*/  IMAD.WIDE R26, R15, 0x4, R12 ;  /* 0x000000040f1a7825 */ /* 0x002fe200078e020c */
[----:B------:R-:W-:-:S03]  /*0790*/  CS2R R14, SRZ ;  /* 0x00000000000e7805 */ /* 0x000fc6000001ff00 */
[----:B------:R-:W-:Y:S01]  /*07a0*/  IMAD.WIDE R24, R23, 0x4, R12 ;  /* 0x0000000417187825 */ /* 0x000fe200078e020c */
[----:B------:R-:W-:-:S06]  /*07b0*/  CS2R R12, SRZ ;  /* 0x00000000000c7805 */ /* 0x000fcc000001ff00 */
[----:B------:R-:W2:Y:S02]  /*07c0*/  @P0 LDG.E.128 R12, desc[UR4][R26.64] ;  /* 0x000000041a0c0981 */ /* 0x000ea4000c1e1d00 */
[----:B--2---:R-:W-:Y:S02]  /*07d0*/  SEL R23, R13, RZ, P0 ;  /* 0x000000ff0d177207 */ /* 0x004fe40000000000 */
[----:B------:R-:W-:Y:S02]  /*07e0*/  SEL R12, R12, RZ, P0 ;  /* 0x000000ff0c0c7207 */ /* 0x000fe40000000000 */
[----:B----4-:R-:W-:Y:S02]  /*07f0*/  SEL R13, R22, RZ, P0 ;  /* 0x000000ff160d7207 */ /* 0x010fe40000000000 */
[----:B------:R-:W-:Y:S02]  /*0800*/  SEL R22, R19, RZ, P0 ;  /* 0x000000ff13167207 */ /* 0x000fe40000000000 */
[----:B------:R-:W-:-:S02]  /*0810*/  SEL R19, R20, RZ, P0 ;  /* 0x000000ff14137207 */ /* 0x000fc40000000000 */
[----:B------:R-:W-:Y:S02]  /*0820*/  SEL R28, R14, RZ, P0 ;  /* 0x000000ff0e1c7207 */ /* 0x000fe40000000000 */
[----:B------:R-:W-:Y:S02]  /*0830*/  SEL R29, R15, RZ, P0 ;  /* 0x000000ff0f1d7207 */ /* 0x000fe40000000000 */
[----:B------:R-:W-:Y:S02]  /*0840*/  SEL R20, R21, RZ, P0 ;  /* 0x000000ff15147207 */ /* 0x000fe40000000000 */
[C---:B------:R-:W-:Y:S01]  /*0850*/  FSETP.GEU.AND P0, PT, R12.reuse, -R13, PT ;  /* 0x8000000d0c00720b */ /* 0x040fe20003f0e000 */
[----:B------:R-:W-:Y:S01]  /*0860*/  FADD R12, R12, R13 ;  /* 0x0000000d0c0c7221 */ /* 0x000fe20000000000 */
[----:B------:R-:W-:-:S04]  /*0870*/  CS2R R14, SRZ ;  /* 0x00000000000e7805 */ /* 0x000fc8000001ff00 */
[----:B------:R-:W-:Y:S02]  /*0880*/  @P3 FSEL R8, R12, RZ, P0 ;  /* 0x000000ff0c083208 */ /* 0x000fe40000000000 */
[----:B------:R-:W-:-:S06]  /*0890*/  CS2R R12, SRZ ;  /* 0x00000000000c7805 */ /* 0x000fcc000001ff00 */
[----:B------:R-:W2:Y:S01]  /*08a0*/  @P2 LDG.E.128 R12, desc[UR4][R24.64] ;  /* 0x00000004180c2981 */ /* 0x000ea2000c1e1d00 */
[C---:B------:R-:W-:Y:S01]  /*08b0*/  FSETP.GEU.AND P0, PT, R23.reuse, -R22, PT ;  /* 0x800000161700720b */ /* 0x040fe20003f0e000 */
[----:B------:R-:W-:Y:S01]  /*08c0*/  FADD R22, R23, R22 ;  /* 0x0000001617167221 */ /* 0x000fe20000000000 */
[----:B------:R-:W-:-:S04]  /*08d0*/  FADD R21, R28, R19 ;  /* 0x000000131c157221 */ /* 0x000fc80000000000 */
[----:B------:R-:W-:Y:S02]  /*08e0*/  @P3 FSEL R9, R22, RZ, P0 ;  /* 0x000000ff16093208 */ /* 0x000fe40000000000 */
[----:B------:R-:W-:-:S04]  /*08f0*/  FSETP.GEU.AND P0, PT, R28, -R19, PT ;  /* 0x800000131c00720b */ /* 0x000fc80003f0e000 */
[----:B------:R-:W-:Y:S02]  /*0900*/  @P3 FSEL R10, R21, RZ, P0 ;  /* 0x000000ff150a3208 */ /* 0x000fe40000000000 */
[C---:B------:R-:W-:Y:S01]  /*0910*/  FSETP.GEU.AND P0, PT, R29.reuse, -R20, PT ;  /* 0x800000141d00720b */ /* 0x040fe20003f0e000 */
[----:B------:R-:W-:Y:S02]  /*0920*/  FADD R29, R29, R20 ;  /* 0x000000141d1d7221 */ /* 0x000fe40000000000 */
[----:B------:R-:W0:Y:S01]  /*0930*/  LDC.64 R20, c[0x0][0x230] ;  /* 0x00008c00ff147b82 */ /* 0x000e220000000a00 */
[----:B------:R-:W-:Y:S02]  /*0940*/  SEL R22, R3, RZ, !P1 ;  /* 0x000000ff03167207 */ /* 0x000fe40004800000 */
[----:B------:R-:W-:Y:S02]  /*0950*/  SEL R3, R0, RZ, P2 ;  /* 0x000000ff00037207 */ /* 0x000fe40001000000 */
[----:B------:R-:W-:-:S02]  /*0960*/  @P3 FSEL R11, R29, RZ, P0 ;  /* 0x000000ff1d0b3208 */ /* 0x000fc40000000000 */
[----:B------:R-:W-:Y:S02]  /*0970*/  SEL R7, R7, RZ, !P1 ;  /* 0x000000ff07077207 */ /* 0x000fe40004800000 */
[----:B------:R-:W-:Y:S02]  /*0980*/  SEL R18, R18, RZ, P2 ;  /* 0x000000ff12127207 */ /* 0x000fe40001000000 */
[----:B------:R-:W-:Y:S02]  /*0990*/  SEL R16, R16, RZ, P2 ;  /* 0x000000ff10107207 */ /* 0x000fe40001000000 */
[C---:B------:R-:W-:Y:S01]  /*09a0*/  FSETP.GEU.AND P0, PT, R7.reuse, -R22, PT ;  /* 0x800000160700720b */ /* 0x040fe20003f0e000 */
[----:B------:R-:W-:Y:S01]  /*09b0*/  FADD R7, R7, R22 ;  /* 0x0000001607077221 */ /* 0x000fe20000000000 */
[----:B------:R-:W-:Y:S02]  /*09c0*/  FSEL R5, R5, RZ, P5 ;  /* 0x000000ff05057208 */ /* 0x000fe40002800000 */
[----:B------:R-:W-:-:S02]  /*09d0*/  FSEL R4, R4, RZ, P4 ;  /* 0x000000ff04047208 */ /* 0x000fc40002000000 */
[----:B------:R-:W-:Y:S02]  /*09e0*/  FSEL R6, R6, RZ, P6 ;  /* 0x000000ff06067208 */ /* 0x000fe40003000000 */
[----:B------:R-:W-:Y:S01]  /*09f0*/  FSEL R7, R7, RZ, P0 ;  /* 0x000000ff07077208 */ /* 0x000fe20000000000 */
[----:B0-----:R-:W-:-:S05]  /*0a00*/  IMAD.WIDE R20, R17, 0x4, R20 ;  /* 0x0000000411147825 */ /* 0x001fca00078e0214 */
[----:B------:R-:W-:Y:S01]  /*0a10*/  STG.E.128 desc[UR4][R20.64], R8 ;  /* 0x0000000814007986 */ /* 0x000fe2000c101d04 */
[----:B--2---:R-:W-:Y:S02]  /*0a20*/  SEL R12, R12, RZ, P2 ;  /* 0x000000ff0c0c7207 */ /* 0x004fe40001000000 */
[----:B------:R-:W-:Y:S02]  /*0a30*/  SEL R13, R13, RZ, P2 ;  /* 0x000000ff0d0d7207 */ /* 0x000fe40001000000 */
[C---:B------:R-:W-:Y:S01]  /*0a40*/  FSETP.GEU.AND P3, PT, R12.reuse, -R3, PT ;  /* 0x800000030c00720b */ /* 0x040fe20003f6e000 */
[----:B------:R-:W-:Y:S01]  /*0a50*/  FADD R0, R12, R3 ;  /* 0x000000030c007221 */ /* 0x000fe20000000000 */
[----:B------:R-:W-:Y:S02]  /*0a60*/  SEL R14, R14, RZ, P2 ;  /* 0x000000ff0e0e7207 */ /* 0x000fe40001000000 */
[----:B------:R-:W-:Y:S02]  /*0a70*/  SEL R15, R15, RZ, P2 ;  /* 0x000000ff0f0f7207 */ /* 0x000fe40001000000 */
[----:B------:R-:W-:Y:S01]  /*0a80*/  SEL R3, R2, RZ, P2 ;  /* 0x000000ff02037207 */ /* 0x000fe20001000000 */
[----:B------:R-:W-:Y:S01]  /*0a90*/  FADD R2, R13, R18 ;  /* 0x000000120d027221 */ /* 0x000fe20000000000 */
[C---:B------:R-:W-:Y:S01]  /*0aa0*/  FSETP.GEU.AND P2, PT, R15.reuse, -R16, PT ;  /* 0x800000100f00720b */ /* 0x040fe20003f4e000 */
[----:B------:R-:W-:Y:S01]  /*0ab0*/  FADD R16, R15, R16 ;  /* 0x000000100f107221 */ /* 0x000fe20000000000 */
[C---:B------:R-:W-:Y:S01]  /*0ac0*/  FSETP.GEU.AND P5, PT, R14.reuse, -R3, PT ;  /* 0x800000030e00720b */ /* 0x040fe20003fae000 */
[----:B------:R-:W-:Y:S01]  /*0ad0*/  FADD R3, R14, R3 ;  /* 0x000000030e037221 */ /* 0x000fe20000000000 */
[----:B------:R-:W-:-:S02]  /*0ae0*/  FSETP.GEU.AND P4, PT, R13, -R18, PT ;  /* 0x800000120d00720b */ /* 0x000fc40003f8e000 */
[----:B------:R-:W-:Y:S02]  /*0af0*/  @P1 FSEL R4, R0, RZ, P3 ;  /* 0x000000ff00041208 */ /* 0x000fe40001800000 */
[----:B------:R-:W-:Y:S02]  /*0b00*/  @P1 FSEL R5, R2, RZ, P4 ;  /* 0x000000ff02051208 */ /* 0x000fe40002000000 */
[----:B------:R-:W-:Y:S02]  /*0b10*/  @P1 FSEL R6, R3, RZ, P5 ;  /* 0x000000ff03061208 */ /* 0x000fe40002800000 */
[----:B------:R-:W-:-:S05]  /*0b20*/  @P1 FSEL R7, R16, RZ, P2 ;  /* 0x000000ff10071208 */ /* 0x000fca0001000000 */
[----:B------:R-:W-:Y:S01]  /*0b30*/  STG.E.128 desc[UR4][R20.64+0x800], R4 ;  /* 0x0008000414007986 */ /* 0x000fe2000c101d04 */
[----:B------:R-:W-:Y:S05]  /*0b40*/  EXIT ;  /* 0x000000000000794d */ /* 0x000fea0003800000 */
.L_x_0:
[----:B------:R-:W-:-:S00]  /*0b50*/  BRA `(.L_x_0) ;  /* 0xfffffffc00fc7947 */ /* 0x000fc0000383ffff */
[----:B------:R-:W-:-:S00]  /*0b60*/  NOP ;  /* 0x0000000000007918 */ /* 0x000fc00000000000 */
        /* <DEDUP_REMOVED lines=9> */
.L_x_1:


//--------------------- .nv.constant0.triton_poi_fused_cat_4 --------------------------
	.section	.nv.constant0.triton_poi_fused_cat_4,"a",@progbits
	.sectionflags	@""
	.align	4
.nv.constant0.triton_poi_fused_cat_4:
	.zero		572
